//
// Generated by NVIDIA NVVM Compiler
//
// Compiler Build ID: CL-36424714
// Cuda compilation tools, release 13.0, V13.0.88
// Based on NVVM 20.0.0
//

.version 9.0
.target sm_100
.address_size 64

	// .globl	_Z15packet_classifyPiS_PmS_S_ii
// _ZZ15packet_classifyPiS_PmS_S_iiE15gpu_tree_shared has been demoted

.visible .entry _Z15packet_classifyPiS_PmS_S_ii(
	.param .u64 .ptr .align 1 _Z15packet_classifyPiS_PmS_S_ii_param_0,
	.param .u64 .ptr .align 1 _Z15packet_classifyPiS_PmS_S_ii_param_1,
	.param .u64 .ptr .align 1 _Z15packet_classifyPiS_PmS_S_ii_param_2,
	.param .u64 .ptr .align 1 _Z15packet_classifyPiS_PmS_S_ii_param_3,
	.param .u64 .ptr .align 1 _Z15packet_classifyPiS_PmS_S_ii_param_4,
	.param .u32 _Z15packet_classifyPiS_PmS_S_ii_param_5,
	.param .u32 _Z15packet_classifyPiS_PmS_S_ii_param_6
)
{
	.reg .pred 	%p<5>;
	.reg .b32 	%r<43>;
	.reg .b64 	%rd<13>;
	// demoted variable
	.shared .align 4 .b8 _ZZ15packet_classifyPiS_PmS_S_iiE15gpu_tree_shared[15300];
	ld.param.u64 	%rd4, [_Z15packet_classifyPiS_PmS_S_ii_param_0];
	ld.param.u64 	%rd2, [_Z15packet_classifyPiS_PmS_S_ii_param_1];
	ld.param.u64 	%rd3, [_Z15packet_classifyPiS_PmS_S_ii_param_4];
	ld.param.u32 	%r13, [_Z15packet_classifyPiS_PmS_S_ii_param_6];
	cvta.to.global.u64 	%rd1, %rd4;
	mov.b32 	%r40, 0;
	mov.u32 	%r1, %tid.x;
	mov.u32 	%r17, _ZZ15packet_classifyPiS_PmS_S_iiE15gpu_tree_shared;
	mov.u32 	%r39, %r1;
$L__BB0_1:
	mul.wide.u32 	%rd5, %r39, 4;
	add.s64 	%rd6, %rd1, %rd5;
	ld.global.u32 	%r15, [%rd6];
	shl.b32 	%r16, %r39, 2;
	add.s32 	%r18, %r17, %r16;
	st.shared.u32 	[%r18], %r15;
	add.s32 	%r4, %r40, 1;
	mad.lo.s32 	%r19, %r13, %r40, %r13;
	add.s32 	%r39, %r19, %r1;
	setp.lt.u32 	%p1, %r39, 3825;
	mov.u32 	%r40, %r4;
	@%p1 bra 	$L__BB0_1;
	bar.sync 	0;
	mov.u32 	%r21, %ntid.x;
	mov.u32 	%r22, %ctaid.x;
	mad.lo.s32 	%r6, %r21, %r22, %r1;
	mul.hi.s32 	%r23, %r6, -2004318071;
	add.s32 	%r24, %r23, %r6;
	shr.u32 	%r25, %r24, 31;
	shr.s32 	%r26, %r24, 3;
	add.s32 	%r27, %r26, %r25;
	mul.lo.s32 	%r28, %r27, 15;
	sub.s32 	%r29, %r6, %r28;
	mul.lo.s32 	%r42, %r29, 15;
	cvta.to.global.u64 	%rd7, %rd2;
	mul.wide.s32 	%rd8, %r6, 4;
	add.s64 	%rd9, %rd7, %rd8;
	ld.global.u32 	%r8, [%rd9];
	mov.b32 	%r41, 0;
$L__BB0_3:
	shl.b32 	%r30, %r41, 1;
	shl.b32 	%r31, %r42, 2;
	add.s32 	%r33, %r17, %r31;
	ld.shared.u32 	%r34, [%r33];
	setp.le.s32 	%p2, %r8, %r34;
	selp.u32 	%r35, 1, 0, %p2;
	or.b32  	%r36, %r30, %r35;
	setp.gt.s32 	%p3, %r8, %r34;
	selp.b32 	%r37, 2, 0, %p3;
	add.s32 	%r41, %r36, %r37;
	add.s32 	%r42, %r41, %r42;
	setp.lt.s32 	%p4, %r41, 255;
	@%p4 bra 	$L__BB0_3;
	cvta.to.global.u64 	%rd10, %rd3;
	add.s32 	%r38, %r41, -255;
	add.s64 	%rd12, %rd10, %rd8;
	st.global.u32 	[%rd12], %r38;
	ret;

}


// ===== COMPILED SASS (sm_100) =====

	.target	sm_100

	.elftype	@"ET_EXEC"


//--------------------- .note.nv.tkinfo           --------------------------
	.section	.note.nv.tkinfo,"",@"SHT_NOTE"
	.sectionflags	@"SHF_NOTE_NV_TKINFO"
	.tkinfo
        /*0018*/ 	.word	0x00000002
        /*0030*/ 	.string	""
        /*0030*/ 	.string	"ptxas"
        /*0030*/ 	.string	"Cuda compilation tools, release 13.0, V13.0.88"
        /*0030*/ 	.string	"Build cuda_13.0.r13.0/compiler.36424714_0"
        /*0030*/ 	.string	"-arch sm_100 -m 64 "



//--------------------- .note.nv.cuinfo           --------------------------
	.section	.note.nv.cuinfo,"",@"SHT_NOTE"
	.sectionflags	@"SHF_NOTE_NV_CUINFO"
        /*0018*/ 	.short	0x0002
        /*001a*/ 	.short	0x0064
        /*001c*/ 	.short	0x0082
	.zero		2


//--------------------- .nv.info                  --------------------------
	.section	.nv.info,"",@"SHT_CUDA_INFO"
	.align	4


	//----- nvinfo : EIATTR_REGCOUNT
	.align		4
        /*0000*/ 	.byte	0x04, 0x2f
        /*0002*/ 	.short	(.L_1 - .L_0)
	.align		4
.L_0:
        /*0004*/ 	.word	index@(_Z15packet_classifyPiS_PmS_S_ii)
        /*0008*/ 	.word	0x0000000e


	//----- nvinfo : EIATTR_FRAME_SIZE
	.align		4
.L_1:
        /*000c*/ 	.byte	0x04, 0x11
        /*000e*/ 	.short	(.L_3 - .L_2)
	.align		4
.L_2:
        /*0010*/ 	.word	index@(_Z15packet_classifyPiS_PmS_S_ii)
        /*0014*/ 	.word	0x00000000


	//----- nvinfo : EIATTR_MIN_STACK_SIZE
	.align		4
.L_3:
        /*0018*/ 	.byte	0x04, 0x12
        /*001a*/ 	.short	(.L_5 - .L_4)
	.align		4
.L_4:
        /*001c*/ 	.word	index@(_Z15packet_classifyPiS_PmS_S_ii)
        /*0020*/ 	.word	0x00000000
.L_5:


//--------------------- .nv.compat                --------------------------
	.section	.nv.compat,"",@"SHT_CUDA_COMPAT_INFO"
	.align	4
        /*0000*/ 	.byte	0x02, 0x09, 0x00, 0x00, 0x02, 0x02, 0x01, 0x00, 0x02, 0x05, 0x05, 0x00, 0x03, 0x07, 0x01, 0x01
        /*0010*/ 	.byte	0x02, 0x03, 0x00, 0x00, 0x02, 0x06, 0x01, 0x00, 0x04, 0x0b, 0x08, 0x00, 0x09, 0x00, 0x00, 0x00
        /*0020*/ 	.byte	0x00, 0x00, 0x00, 0x00


//--------------------- .nv.info._Z15packet_classifyPiS_PmS_S_ii --------------------------
	.section	.nv.info._Z15packet_classifyPiS_PmS_S_ii,"",@"SHT_CUDA_INFO"
	.sectionflags	@""
	.align	4


	//----- nvinfo : EIATTR_CUDA_API_VERSION
	.align		4
        /*0000*/ 	.byte	0x04, 0x37
        /*0002*/ 	.short	(.L_7 - .L_6)
.L_6:
        /*0004*/ 	.word	0x00000082


	//----- nvinfo : EIATTR_KPARAM_INFO
	.align		4
.L_7:
        /*0008*/ 	.byte	0x04, 0x17
        /*000a*/ 	.short	(.L_9 - .L_8)
.L_8:
        /*000c*/ 	.word	0x00000000
        /*0010*/ 	.short	0x0006
        /*0012*/ 	.short	0x002c
        /*0014*/ 	.byte	0x00, 0xf0, 0x11, 0x00


	//----- nvinfo : EIATTR_KPARAM_INFO
	.align		4
.L_9:
        /*0018*/ 	.byte	0x04, 0x17
        /*001a*/ 	.short	(.L_11 - .L_10)
.L_10:
        /*001c*/ 	.word	0x00000000
        /*0020*/ 	.short	0x0005
        /*0022*/ 	.short	0x0028
        /*0024*/ 	.byte	0x00, 0xf0, 0x11, 0x00


	//----- nvinfo : EIATTR_KPARAM_INFO
	.align		4
.L_11:
        /*0028*/ 	.byte	0x04, 0x17
        /*002a*/ 	.short	(.L_13 - .L_12)
.L_12:
        /*002c*/ 	.word	0x00000000
        /*0030*/ 	.short	0x0004
        /*0032*/ 	.short	0x0020
        /*0034*/ 	.byte	0x00, 0xf5, 0x21, 0x00


	//----- nvinfo : EIATTR_KPARAM_INFO
	.align		4
.L_13:
        /*0038*/ 	.byte	0x04, 0x17
        /*003a*/ 	.short	(.L_15 - .L_14)
.L_14:
        /*003c*/ 	.word	0x00000000
        /*0040*/ 	.short	0x0003
        /*0042*/ 	.short	0x0018
        /*0044*/ 	.byte	0x00, 0xf5, 0x21, 0x00


	//----- nvinfo : EIATTR_KPARAM_INFO
	.align		4
.L_15:
        /*0048*/ 	.byte	0x04, 0x17
        /*004a*/ 	.short	(.L_17 - .L_16)
.L_16:
        /*004c*/ 	.word	0x00000000
        /*0050*/ 	.short	0x0002
        /*0052*/ 	.short	0x0010
        /*0054*/ 	.byte	0x00, 0xf5, 0x21, 0x00


	//----- nvinfo : EIATTR_KPARAM_INFO
	.align		4
.L_17:
        /*0058*/ 	.byte	0x04, 0x17
        /*005a*/ 	.short	(.L_19 - .L_18)
.L_18:
        /*005c*/ 	.word	0x00000000
        /*0060*/ 	.short	0x0001
        /*0062*/ 	.short	0x0008
        /*0064*/ 	.byte	0x00, 0xf5, 0x21, 0x00


	//----- nvinfo : EIATTR_KPARAM_INFO
	.align		4
.L_19:
        /*0068*/ 	.byte	0x04, 0x17
        /*006a*/ 	.short	(.L_21 - .L_20)
.L_20:
        /*006c*/ 	.word	0x00000000
        /*0070*/ 	.short	0x0000
        /*0072*/ 	.short	0x0000
        /*0074*/ 	.byte	0x00, 0xf5, 0x21, 0x00


	//----- nvinfo : EIATTR_SPARSE_MMA_MASK
	.align		4
.L_21:
        /*0078*/ 	.byte	0x03, 0x50
        /*007a*/ 	.short	0x0000


	//----- nvinfo : EIATTR_MAXREG_COUNT
	.align		4
        /*007c*/ 	.byte	0x03, 0x1b
        /*007e*/ 	.short	0x00ff


	//----- nvinfo : EIATTR_NUM_BARRIERS
	.align		4
        /*0080*/ 	.byte	0x02, 0x4c
        /*0082*/ 	.byte	0x01
	.zero		1


	//----- nvinfo : EIATTR_MERCURY_ISA_VERSION
	.align		4
        /*0084*/ 	.byte	0x03, 0x5f
        /*0086*/ 	.short	0x0101


	//----- nvinfo : EIATTR_VRC_CTA_INIT_COUNT
	.align		4
        /*0088*/ 	.byte	0x02, 0x4a
	.zero		1
	.zero		1


	//----- nvinfo : EIATTR_EXIT_INSTR_OFFSETS
	.align		4
        /*008c*/ 	.byte	0x04, 0x1c
        /*008e*/ 	.short	(.L_23 - .L_22)


	//   ....[0]....
.L_22:
        /*0090*/ 	.word	0x00000340


	//----- nvinfo : EIATTR_CRS_STACK_SIZE
	.align		4
.L_23:
        /*0094*/ 	.byte	0x04, 0x1e
        /*0096*/ 	.short	(.L_25 - .L_24)
.L_24:
        /*0098*/ 	.word	0x00000000


	//----- nvinfo : EIATTR_CBANK_PARAM_SIZE
	.align		4
.L_25:
        /*009c*/ 	.byte	0x03, 0x19
        /*009e*/ 	.short	0x0030


	//----- nvinfo : EIATTR_PARAM_CBANK
	.align		4
        /*00a0*/ 	.byte	0x04, 0x0a
        /*00a2*/ 	.short	(.L_27 - .L_26)
	.align		4
.L_26:
        /*00a4*/ 	.word	index@(.nv.constant0._Z15packet_classifyPiS_PmS_S_ii)
        /*00a8*/ 	.short	0x0380
        /*00aa*/ 	.short	0x0030


	//----- nvinfo : EIATTR_SW_WAR
	.align		4
.L_27:
        /*00ac*/ 	.byte	0x04, 0x36
        /*00ae*/ 	.short	(.L_29 - .L_28)
.L_28:
        /*00b0*/ 	.word	0x00000008
.L_29:


//--------------------- .nv.callgraph             --------------------------
	.section	.nv.callgraph,"",@"SHT_CUDA_CALLGRAPH"
	.align	4
	.sectionentsize	8
	.align		4
        /*0000*/ 	.word	0x00000000
	.align		4
        /*0004*/ 	.word	0xffffffff
	.align		4
        /*0008*/ 	.word	0x00000000
	.align		4
        /*000c*/ 	.word	0xfffffffe
	.align		4
        /*0010*/ 	.word	0x00000000
	.align		4
        /*0014*/ 	.word	0xfffffffd
	.align		4
        /*0018*/ 	.word	0x00000000
	.align		4
        /*001c*/ 	.word	0xfffffffc


//--------------------- .text._Z15packet_classifyPiS_PmS_S_ii --------------------------
	.section	.text._Z15packet_classifyPiS_PmS_S_ii,"ax",@progbits
	.align	128
        .global         _Z15packet_classifyPiS_PmS_S_ii
        .type           _Z15packet_classifyPiS_PmS_S_ii,@function
        .size           _Z15packet_classifyPiS_PmS_S_ii,(.L_x_5 - _Z15packet_classifyPiS_PmS_S_ii)
        .other          _Z15packet_classifyPiS_PmS_S_ii,@"STO_CUDA_ENTRY STV_DEFAULT"
_Z15packet_classifyPiS_PmS_S_ii:
.text._Z15packet_classifyPiS_PmS_S_ii:
[----:B------:R-:W-:Y:S01]  /*0000*/  LDC R1, c[0x0][0x37c] ;  /* 0x0000df00ff017b82 */ /* 0x000fe20000000800 */
[----:B------:R-:W0:Y:S07]  /*0010*/  S2R R6, SR_TID.X ;  /* 0x0000000000067919 */ /* 0x000e2e0000002100 */
[----:B------:R-:W1:Y:S01]  /*0020*/  S2UR UR5, SR_CgaCtaId ;  /* 0x00000000000579c3 */ /* 0x000e620000008800 */
[----:B------:R-:W-:Y:S01]  /*0030*/  BSSY.RECONVERGENT B0, `(.L_x_0) ;  /* 0x0000011000007945 */ /* 0x000fe20003800200 */
[----:B------:R-:W-:Y:S01]  /*0040*/  IMAD.MOV.U32 R0, RZ, RZ, RZ ;  /* 0x000000ffff007224 */ /* 0x000fe200078e00ff */
[----:B------:R-:W-:Y:S01]  /*0050*/  UMOV UR4, 0x400 ;  /* 0x0000040000047882 */ /* 0x000fe20000000000 */
[----:B------:R-:W2:Y:S04]  /*0060*/  LDCU.64 UR6, c[0x0][0x358] ;  /* 0x00006b00ff0677ac */ /* 0x000ea80008000a00 */
[----:B------:R-:W3:Y:S08]  /*0070*/  LDC R11, c[0x0][0x3ac] ;  /* 0x0000eb00ff0b7b82 */ /* 0x000ef00000000800 */
[----:B------:R-:W4:Y:S01]  /*0080*/  LDC.64 R4, c[0x0][0x380] ;  /* 0x0000e000ff047b82 */ /* 0x000f220000000a00 */
[----:B-1----:R-:W-:Y:S01]  /*0090*/  ULEA UR4, UR5, UR4, 0x18 ;  /* 0x0000000405047291 */ /* 0x002fe2000f8ec0ff */
[----:B0-2---:R-:W-:-:S11]  /*00a0*/  MOV R7, R6 ;  /* 0x0000000600077202 */ /* 0x005fd60000000f00 */
.L_x_1:
[----:B0---4-:R-:W-:-:S06]  /*00b0*/  IMAD.WIDE.U32 R2, R7, 0x4, R4 ;  /* 0x0000000407027825 */ /* 0x011fcc00078e0004 */
[----:B------:R-:W2:Y:S01]  /*00c0*/  LDG.E R2, desc[UR6][R2.64] ;  /* 0x0000000602027981 */ /* 0x000ea2000c1e1900 */
[----:B------:R-:W-:Y:S01]  /*00d0*/  LEA R9, R7, UR4, 0x2 ;  /* 0x0000000407097c11 */ /* 0x000fe2000f8e10ff */
[C---:B---3--:R-:W-:Y:S01]  /*00e0*/  IMAD R7, R0.reuse, R11, R11 ;  /* 0x0000000b00077224 */ /* 0x048fe200078e020b */
[----:B------:R-:W-:-:S03]  /*00f0*/  IADD3 R0, PT, PT, R0, 0x1, RZ ;  /* 0x0000000100007810 */ /* 0x000fc60007ffe0ff */
[----:B------:R-:W-:-:S05]  /*0100*/  IMAD.IADD R7, R7, 0x1, R6 ;  /* 0x0000000107077824 */ /* 0x000fca00078e0206 */
[----:B------:R-:W-:Y:S01]  /*0110*/  ISETP.GE.U32.AND P0, PT, R7, 0xef1, PT ;  /* 0x00000ef10700780c */ /* 0x000fe20003f06070 */
[----:B--2---:R0:W-:-:S12]  /*0120*/  STS [R9], R2 ;  /* 0x0000000209007388 */ /* 0x0041d80000000800 */
[----:B------:R-:W-:Y:S05]  /*0130*/  @!P0 BRA `(.L_x_1) ;  /* 0xfffffffc00dc8947 */ /* 0x000fea000383ffff */
[----:B------:R-:W-:Y:S05]  /*0140*/  BSYNC.RECONVERGENT B0 ;  /* 0x0000000000007941 */ /* 0x000fea0003800200 */
.L_x_0:
[----:B------:R-:W1:Y:S01]  /*0150*/  S2R R3, SR_CTAID.X ;  /* 0x0000000000037919 */ /* 0x000e620000002500 */
[----:B------:R-:W2:Y:S01]  /*0160*/  LDC.64 R4, c[0x0][0x388] ;  /* 0x0000e200ff047b82 */ /* 0x000ea20000000a00 */
[----:B------:R-:W1:Y:S02]  /*0170*/  LDCU UR5, c[0x0][0x360] ;  /* 0x00006c00ff0577ac */ /* 0x000e640008000800 */
[----:B-1----:R-:W-:-:S04]  /*0180*/  IMAD R3, R3, UR5, R6 ;  /* 0x0000000503037c24 */ /* 0x002fc8000f8e0206 */
[C---:B--2---:R-:W-:Y:S01]  /*0190*/  IMAD.WIDE R4, R3.reuse, 0x4, R4 ;  /* 0x0000000403047825 */ /* 0x044fe200078e0204 */
[----:B------:R-:W-:Y:S06]  /*01a0*/  BAR.SYNC.DEFER_BLOCKING 0x0 ;  /* 0x0000000000007b1d */ /* 0x000fec0000010000 */
[----:B------:R1:W5:Y:S01]  /*01b0*/  LDG.E R4, desc[UR6][R4.64] ;  /* 0x0000000604047981 */ /* 0x000362000c1e1900 */
[----:B0-----:R-:W-:Y:S01]  /*01c0*/  IMAD.MOV.U32 R2, RZ, RZ, RZ ;  /* 0x000000ffff027224 */ /* 0x001fe200078e00ff */
[----:B------:R-:W-:Y:S03]  /*01d0*/  BSSY.RECONVERGENT B0, `(.L_x_2) ;  /* 0x0000012000007945 */ /* 0x000fe60003800200 */
[----:B------:R-:W-:-:S05]  /*01e0*/  IMAD.HI R0, R3, -0x77777777, R2 ;  /* 0x8888888903007827 */ /* 0x000fca00078e0202 */
[----:B------:R-:W-:-:S04]  /*01f0*/  SHF.R.U32.HI R7, RZ, 0x1f, R0 ;  /* 0x0000001fff077819 */ /* 0x000fc80000011600 */
[----:B------:R-:W-:Y:S01]  /*0200*/  LEA.HI.SX32 R7, R0, R7, 0x1d ;  /* 0x0000000700077211 */ /* 0x000fe200078feaff */
[----:B------:R-:W-:-:S04]  /*0210*/  HFMA2 R0, -RZ, RZ, 0, 0 ;  /* 0x00000000ff007431 */ /* 0x000fc800000001ff */
[----:B------:R-:W-:-:S04]  /*0220*/  IMAD R7, R7, -0xf, R3 ;  /* 0xfffffff107077824 */ /* 0x000fc800078e0203 */
[----:B-1----:R-:W-:-:S07]  /*0230*/  IMAD R7, R7, 0xf, RZ ;  /* 0x0000000f07077824 */ /* 0x002fce00078e02ff */
.L_x_3:
[----:B------:R-:W-:-:S06]  /*0240*/  LEA R5, R7, UR4, 0x2 ;  /* 0x0000000407057c11 */ /* 0x000fcc000f8e10ff */
[----:B------:R-:W0:Y:S02]  /*0250*/  LDS R5, [R5] ;  /* 0x0000000005057984 */ /* 0x000e240000000800 */
[CC--:B0----5:R-:W-:Y:S02]  /*0260*/  ISETP.GT.AND P1, PT, R4.reuse, R5.reuse, PT ;  /* 0x000000050400720c */ /* 0x0e1fe40003f24270 */
[----:B------:R-:W-:Y:S02]  /*0270*/  ISETP.GT.AND P0, PT, R4, R5, PT ;  /* 0x000000050400720c */ /* 0x000fe40003f04270 */
[----:B------:R-:W-:-:S05]  /*0280*/  SEL R9, RZ, 0x1, P1 ;  /* 0x00000001ff097807 */ /* 0x000fca0000800000 */
[----:B------:R-:W-:-:S05]  /*0290*/  IMAD R9, R0, 0x2, R9 ;  /* 0x0000000200097824 */ /* 0x000fca00078e0209 */
[----:B------:R-:W-:Y:S01]  /*02a0*/  IADD3 R0, PT, PT, R9, 0x2, RZ ;  /* 0x0000000209007810 */ /* 0x000fe20007ffe0ff */
[----:B------:R-:W-:-:S05]  /*02b0*/  @!P0 IMAD.MOV R0, RZ, RZ, R9 ;  /* 0x000000ffff008224 */ /* 0x000fca00078e0209 */
[----:B------:R-:W-:Y:S02]  /*02c0*/  ISETP.GE.AND P0, PT, R0, 0xff, PT ;  /* 0x000000ff0000780c */ /* 0x000fe40003f06270 */
[----:B------:R-:W-:-:S11]  /*02d0*/  IADD3 R7, PT, PT, R7, R0, RZ ;  /* 0x0000000007077210 */ /* 0x000fd60007ffe0ff */
[----:B------:R-:W-:Y:S05]  /*02e0*/  @!P0 BRA `(.L_x_3) ;  /* 0xfffffffc00d48947 */ /* 0x000fea000383ffff */
[----:B------:R-:W-:Y:S05]  /*02f0*/  BSYNC.RECONVERGENT B0 ;  /* 0x0000000000007941 */ /* 0x000fea0003800200 */
.L_x_2:
[----:B------:R-:W0:Y:S01]  /*0300*/  LDC.64 R4, c[0x0][0x3a0] ;  /* 0x0000e800ff047b82 */ /* 0x000e220000000a00 */
[----:B------:R-:W-:Y:S02]  /*0310*/  VIADD R7, R0, 0xffffff01 ;  /* 0xffffff0100077836 */ /* 0x000fe40000000000 */
[----:B0-----:R-:W-:-:S05]  /*0320*/  IMAD.WIDE R2, R3, 0x4, R4 ;  /* 0x0000000403027825 */ /* 0x001fca00078e0204 */
[----:B------:R-:W-:Y:S01]  /*0330*/  STG.E desc[UR6][R2.64], R7 ;  /* 0x0000000702007986 */ /* 0x000fe2000c101906 */
[----:B------:R-:W-:Y:S05]  /*0340*/  EXIT ;  /* 0x000000000000794d */ /* 0x000fea0003800000 */
.L_x_4:
[----:B------:R-:W-:-:S00]  /*0350*/  BRA `(.L_x_4) ;  /* 0xfffffffc00fc7947 */ /* 0x000fc0000383ffff */
[----:B------:R-:W-:-:S00]  /*0360*/  NOP ;  /* 0x0000000000007918 */ /* 0x000fc00000000000 */
        /* <DEDUP_REMOVED lines=9> */
.L_x_5:


//--------------------- .nv.shared._Z15packet_classifyPiS_PmS_S_ii --------------------------
	.section	.nv.shared._Z15packet_classifyPiS_PmS_S_ii,"aw",@nobits
	.sectionflags	@""
	.align	4
.nv.shared._Z15packet_classifyPiS_PmS_S_ii:
	.zero		16324


//--------------------- .nv.shared.reserved.0     --------------------------
	.section	.nv.shared.reserved.0,"aw",@nobits
	.weak		__nv_reservedSMEM_offset_0_alias
	.size		__nv_reservedSMEM_offset_0_alias, 0, 64
	.other		__nv_reservedSMEM_offset_0_alias,@"STO_CUDA_RESERVED_SHARED STV_DEFAULT"
__nv_reservedSMEM_offset_0_alias:
	.zero		0
	.zero		64


//--------------------- .nv.constant0._Z15packet_classifyPiS_PmS_S_ii --------------------------
	.section	.nv.constant0._Z15packet_classifyPiS_PmS_S_ii,"a",@progbits
	.sectionflags	@""
	.align	4
.nv.constant0._Z15packet_classifyPiS_PmS_S_ii:
	.zero		944


//--------------------- SYMBOLS --------------------------

	.type		.nv.reservedSmem.offset0,@object
	.size		.nv.reservedSmem.offset0,0x4
	.type		.nv.reservedSmem.cap,@object
	.size		.nv.reservedSmem.cap,0x4
